//
// Generated by NVIDIA NVVM Compiler
//
// Compiler Build ID: CL-36424714
// Cuda compilation tools, release 13.0, V13.0.88
// Based on NVVM 20.0.0
//

.version 9.0
.target sm_100
.address_size 64

	// .globl	_Z15transformMatrixPiS_i

.visible .entry _Z15transformMatrixPiS_i(
	.param .u64 .ptr .align 1 _Z15transformMatrixPiS_i_param_0,
	.param .u64 .ptr .align 1 _Z15transformMatrixPiS_i_param_1,
	.param .u32 _Z15transformMatrixPiS_i_param_2
)
{
	.reg .pred 	%p<11>;
	.reg .b32 	%r<63>;
	.reg .b64 	%rd<15>;

	ld.param.u64 	%rd3, [_Z15transformMatrixPiS_i_param_0];
	ld.param.u64 	%rd4, [_Z15transformMatrixPiS_i_param_1];
	ld.param.u32 	%r31, [_Z15transformMatrixPiS_i_param_2];
	cvta.to.global.u64 	%rd1, %rd4;
	cvta.to.global.u64 	%rd2, %rd3;
	mov.u32 	%r1, %ctaid.x;
	mov.u32 	%r2, %tid.x;
	max.s32 	%r32, %r1, %r2;
	setp.ge.s32 	%p1, %r32, %r31;
	@%p1 bra 	$L__BB0_17;
	mad.lo.s32 	%r3, %r31, %r1, %r2;
	setp.ne.s32 	%p2, %r1, %r2;
	@%p2 bra 	$L__BB0_3;
	mul.wide.u32 	%rd13, %r3, 4;
	add.s64 	%rd14, %rd1, %rd13;
	mov.b32 	%r49, 0;
	st.global.u32 	[%rd14], %r49;
	bra.uni 	$L__BB0_17;
$L__BB0_3:
	setp.ge.u32 	%p3, %r1, %r2;
	@%p3 bra 	$L__BB0_13;
	mul.wide.u32 	%rd9, %r3, 4;
	add.s64 	%rd10, %rd2, %rd9;
	ld.global.u32 	%r4, [%rd10];
	setp.lt.s32 	%p6, %r4, 1;
	mov.b32 	%r59, 1;
	@%p6 bra 	$L__BB0_12;
	and.b32  	%r5, %r4, 3;
	setp.lt.u32 	%p7, %r4, 4;
	mov.b32 	%r57, 1;
	mov.u32 	%r59, %r57;
	@%p7 bra 	$L__BB0_9;
	and.b32  	%r43, %r4, 2147483644;
	neg.s32 	%r50, %r43;
	mov.b32 	%r59, 1;
	mov.b32 	%r51, 2;
$L__BB0_7:
	add.s32 	%r44, %r51, -1;
	mul.lo.s32 	%r45, %r44, %r59;
	add.s32 	%r46, %r51, 2;
	mul.lo.s32 	%r47, %r51, %r45;
	mad.lo.s32 	%r48, %r47, %r51, %r47;
	mul.lo.s32 	%r59, %r46, %r48;
	add.s32 	%r51, %r51, 4;
	add.s32 	%r50, %r50, 4;
	setp.ne.s32 	%p8, %r50, 0;
	@%p8 bra 	$L__BB0_7;
	add.s32 	%r57, %r51, -1;
$L__BB0_9:
	setp.eq.s32 	%p9, %r5, 0;
	@%p9 bra 	$L__BB0_12;
	neg.s32 	%r56, %r5;
$L__BB0_11:
	.pragma "nounroll";
	mul.lo.s32 	%r59, %r57, %r59;
	add.s32 	%r57, %r57, 1;
	add.s32 	%r56, %r56, 1;
	setp.ne.s32 	%p10, %r56, 0;
	@%p10 bra 	$L__BB0_11;
$L__BB0_12:
	add.s64 	%rd12, %rd1, %rd9;
	st.global.u32 	[%rd12], %r59;
	bra.uni 	$L__BB0_17;
$L__BB0_13:
	mul.wide.u32 	%rd5, %r3, 4;
	add.s64 	%rd6, %rd2, %rd5;
	ld.global.u32 	%r61, [%rd6];
	setp.lt.s32 	%p4, %r61, 1;
	mov.b32 	%r62, 0;
	@%p4 bra 	$L__BB0_16;
	mov.b32 	%r62, 0;
$L__BB0_15:
	mul.hi.u32 	%r35, %r61, -858993459;
	shr.u32 	%r29, %r35, 3;
	mul.lo.s32 	%r36, %r29, 10;
	sub.s32 	%r37, %r61, %r36;
	add.s32 	%r62, %r62, %r37;
	setp.gt.u32 	%p5, %r61, 9;
	mov.u32 	%r61, %r29;
	@%p5 bra 	$L__BB0_15;
$L__BB0_16:
	add.s64 	%rd8, %rd1, %rd5;
	st.global.u32 	[%rd8], %r62;
$L__BB0_17:
	ret;

}


// ===== COMPILED SASS (sm_100) =====

	.target	sm_100

	.elftype	@"ET_EXEC"


//--------------------- .note.nv.tkinfo           --------------------------
	.section	.note.nv.tkinfo,"",@"SHT_NOTE"
	.sectionflags	@"SHF_NOTE_NV_TKINFO"
	.tkinfo
        /*0018*/ 	.word	0x00000002
        /*0030*/ 	.string	""
        /*0030*/ 	.string	"ptxas"
        /*0030*/ 	.string	"Cuda compilation tools, release 13.0, V13.0.88"
        /*0030*/ 	.string	"Build cuda_13.0.r13.0/compiler.36424714_0"
        /*0030*/ 	.string	"-arch sm_100 -m 64 "



//--------------------- .note.nv.cuinfo           --------------------------
	.section	.note.nv.cuinfo,"",@"SHT_NOTE"
	.sectionflags	@"SHF_NOTE_NV_CUINFO"
        /*0018*/ 	.short	0x0002
        /*001a*/ 	.short	0x0064
        /*001c*/ 	.short	0x0082
	.zero		2


//--------------------- .nv.info                  --------------------------
	.section	.nv.info,"",@"SHT_CUDA_INFO"
	.align	4


	//----- nvinfo : EIATTR_REGCOUNT
	.align		4
        /*0000*/ 	.byte	0x04, 0x2f
        /*0002*/ 	.short	(.L_1 - .L_0)
	.align		4
.L_0:
        /*0004*/ 	.word	index@(_Z15transformMatrixPiS_i)
        /*0008*/ 	.word	0x0000000b


	//----- nvinfo : EIATTR_FRAME_SIZE
	.align		4
.L_1:
        /*000c*/ 	.byte	0x04, 0x11
        /*000e*/ 	.short	(.L_3 - .L_2)
	.align		4
.L_2:
        /*0010*/ 	.word	index@(_Z15transformMatrixPiS_i)
        /*0014*/ 	.word	0x00000000


	//----- nvinfo : EIATTR_MIN_STACK_SIZE
	.align		4
.L_3:
        /*0018*/ 	.byte	0x04, 0x12
        /*001a*/ 	.short	(.L_5 - .L_4)
	.align		4
.L_4:
        /*001c*/ 	.word	index@(_Z15transformMatrixPiS_i)
        /*0020*/ 	.word	0x00000000
.L_5:


//--------------------- .nv.compat                --------------------------
	.section	.nv.compat,"",@"SHT_CUDA_COMPAT_INFO"
	.align	4
        /*0000*/ 	.byte	0x02, 0x09, 0x00, 0x00, 0x02, 0x02, 0x01, 0x00, 0x02, 0x05, 0x05, 0x00, 0x03, 0x07, 0x01, 0x01
        /*0010*/ 	.byte	0x02, 0x03, 0x00, 0x00, 0x02, 0x06, 0x01, 0x00, 0x04, 0x0b, 0x08, 0x00, 0x09, 0x00, 0x00, 0x00
        /*0020*/ 	.byte	0x00, 0x00, 0x00, 0x00


//--------------------- .nv.info._Z15transformMatrixPiS_i --------------------------
	.section	.nv.info._Z15transformMatrixPiS_i,"",@"SHT_CUDA_INFO"
	.sectionflags	@""
	.align	4


	//----- nvinfo : EIATTR_CUDA_API_VERSION
	.align		4
        /*0000*/ 	.byte	0x04, 0x37
        /*0002*/ 	.short	(.L_7 - .L_6)
.L_6:
        /*0004*/ 	.word	0x00000082


	//----- nvinfo : EIATTR_KPARAM_INFO
	.align		4
.L_7:
        /*0008*/ 	.byte	0x04, 0x17
        /*000a*/ 	.short	(.L_9 - .L_8)
.L_8:
        /*000c*/ 	.word	0x00000000
        /*0010*/ 	.short	0x0002
        /*0012*/ 	.short	0x0010
        /*0014*/ 	.byte	0x00, 0xf0, 0x11, 0x00


	//----- nvinfo : EIATTR_KPARAM_INFO
	.align		4
.L_9:
        /*0018*/ 	.byte	0x04, 0x17
        /*001a*/ 	.short	(.L_11 - .L_10)
.L_10:
        /*001c*/ 	.word	0x00000000
        /*0020*/ 	.short	0x0001
        /*0022*/ 	.short	0x0008
        /*0024*/ 	.byte	0x00, 0xf5, 0x21, 0x00


	//----- nvinfo : EIATTR_KPARAM_INFO
	.align		4
.L_11:
        /*0028*/ 	.byte	0x04, 0x17
        /*002a*/ 	.short	(.L_13 - .L_12)
.L_12:
        /*002c*/ 	.word	0x00000000
        /*0030*/ 	.short	0x0000
        /*0032*/ 	.short	0x0000
        /*0034*/ 	.byte	0x00, 0xf5, 0x21, 0x00


	//----- nvinfo : EIATTR_SPARSE_MMA_MASK
	.align		4
.L_13:
        /*0038*/ 	.byte	0x03, 0x50
        /*003a*/ 	.short	0x0000


	//----- nvinfo : EIATTR_MAXREG_COUNT
	.align		4
        /*003c*/ 	.byte	0x03, 0x1b
        /*003e*/ 	.short	0x00ff


	//----- nvinfo : EIATTR_MERCURY_ISA_VERSION
	.align		4
        /*0040*/ 	.byte	0x03, 0x5f
        /*0042*/ 	.short	0x0101


	//----- nvinfo : EIATTR_VRC_CTA_INIT_COUNT
	.align		4
        /*0044*/ 	.byte	0x02, 0x4a
	.zero		1
	.zero		1


	//----- nvinfo : EIATTR_EXIT_INSTR_OFFSETS
	.align		4
        /*0048*/ 	.byte	0x04, 0x1c
        /*004a*/ 	.short	(.L_15 - .L_14)


	//   ....[0]....
.L_14:
        /*004c*/ 	.word	0x00000060


	//   ....[1]....
        /*0050*/ 	.word	0x000000d0


	//   ....[2]....
        /*0054*/ 	.word	0x000007a0


	//   ....[3]....
        /*0058*/ 	.word	0x000008e0


	//----- nvinfo : EIATTR_CRS_STACK_SIZE
	.align		4
.L_15:
        /*005c*/ 	.byte	0x04, 0x1e
        /*005e*/ 	.short	(.L_17 - .L_16)
.L_16:
        /*0060*/ 	.word	0x00000000


	//----- nvinfo : EIATTR_CBANK_PARAM_SIZE
	.align		4
.L_17:
        /*0064*/ 	.byte	0x03, 0x19
        /*0066*/ 	.short	0x0014


	//----- nvinfo : EIATTR_PARAM_CBANK
	.align		4
        /*0068*/ 	.byte	0x04, 0x0a
        /*006a*/ 	.short	(.L_19 - .L_18)
	.align		4
.L_18:
        /*006c*/ 	.word	index@(.nv.constant0._Z15transformMatrixPiS_i)
        /*0070*/ 	.short	0x0380
        /*0072*/ 	.short	0x0014


	//----- nvinfo : EIATTR_SW_WAR
	.align		4
.L_19:
        /*0074*/ 	.byte	0x04, 0x36
        /*0076*/ 	.short	(.L_21 - .L_20)
.L_20:
        /*0078*/ 	.word	0x00000008
.L_21:


//--------------------- .nv.callgraph             --------------------------
	.section	.nv.callgraph,"",@"SHT_CUDA_CALLGRAPH"
	.align	4
	.sectionentsize	8
	.align		4
        /*0000*/ 	.word	0x00000000
	.align		4
        /*0004*/ 	.word	0xffffffff
	.align		4
        /*0008*/ 	.word	0x00000000
	.align		4
        /*000c*/ 	.word	0xfffffffe
	.align		4
        /*0010*/ 	.word	0x00000000
	.align		4
        /*0014*/ 	.word	0xfffffffd
	.align		4
        /*0018*/ 	.word	0x00000000
	.align		4
        /*001c*/ 	.word	0xfffffffc


//--------------------- .text._Z15transformMatrixPiS_i --------------------------
	.section	.text._Z15transformMatrixPiS_i,"ax",@progbits
	.align	128
        .global         _Z15transformMatrixPiS_i
        .type           _Z15transformMatrixPiS_i,@function
        .size           _Z15transformMatrixPiS_i,(.L_x_18 - _Z15transformMatrixPiS_i)
        .other          _Z15transformMatrixPiS_i,@"STO_CUDA_ENTRY STV_DEFAULT"
_Z15transformMatrixPiS_i:
.text._Z15transformMatrixPiS_i:
[----:B------:R-:W-:Y:S01]  /*0000*/  LDC R1, c[0x0][0x37c] ;  /* 0x0000df00ff017b82 */ /* 0x000fe20000000800 */
[----:B------:R-:W0:Y:S07]  /*0010*/  S2R R4, SR_TID.X ;  /* 0x0000000000047919 */ /* 0x000e2e0000002100 */
[----:B------:R-:W0:Y:S08]  /*0020*/  S2UR UR4, SR_CTAID.X ;  /* 0x00000000000479c3 */ /* 0x000e300000002500 */
[----:B------:R-:W1:Y:S01]  /*0030*/  LDC R5, c[0x0][0x390] ;  /* 0x0000e400ff057b82 */ /* 0x000e620000000800 */
[----:B0-----:R-:W-:-:S04]  /*0040*/  VIMNMX R0, PT, PT, R4, UR4, !PT ;  /* 0x0000000404007c48 */ /* 0x001fc8000ffe0100 */
[----:B-1----:R-:W-:-:S13]  /*0050*/  ISETP.GE.AND P0, PT, R0, R5, PT ;  /* 0x000000050000720c */ /* 0x002fda0003f06270 */
[----:B------:R-:W-:Y:S05]  /*0060*/  @P0 EXIT ;  /* 0x000000000000094d */ /* 0x000fea0003800000 */
[----:B------:R-:W-:Y:S01]  /*0070*/  ISETP.NE.AND P0, PT, R4, UR4, PT ;  /* 0x0000000404007c0c */ /* 0x000fe2000bf05270 */
[----:B------:R-:W0:Y:S01]  /*0080*/  LDCU.64 UR6, c[0x0][0x358] ;  /* 0x00006b00ff0677ac */ /* 0x000e220008000a00 */
[----:B------:R-:W-:-:S11]  /*0090*/  IMAD R0, R5, UR4, R4 ;  /* 0x0000000405007c24 */ /* 0x000fd6000f8e0204 */
[----:B------:R-:W1:Y:S02]  /*00a0*/  @!P0 LDC.64 R2, c[0x0][0x388] ;  /* 0x0000e200ff028b82 */ /* 0x000e640000000a00 */
[----:B-1----:R-:W-:-:S05]  /*00b0*/  @!P0 IMAD.WIDE.U32 R2, R0, 0x4, R2 ;  /* 0x0000000400028825 */ /* 0x002fca00078e0002 */
[----:B0-----:R0:W-:Y:S01]  /*00c0*/  @!P0 STG.E desc[UR6][R2.64], RZ ;  /* 0x000000ff02008986 */ /* 0x0011e2000c101906 */
[----:B------:R-:W-:Y:S05]  /*00d0*/  @!P0 EXIT ;  /* 0x000000000000894d */ /* 0x000fea0003800000 */
[----:B------:R-:W-:-:S13]  /*00e0*/  ISETP.LE.U32.AND P0, PT, R4, UR4, PT ;  /* 0x0000000404007c0c */ /* 0x000fda000bf03070 */
[----:B------:R-:W-:Y:S05]  /*00f0*/  @P0 BRA `(.L_x_0) ;  /* 0x0000000400ac0947 */ /* 0x000fea0003800000 */
[----:B0-----:R-:W0:Y:S02]  /*0100*/  LDC.64 R2, c[0x0][0x380] ;  /* 0x0000e000ff027b82 */ /* 0x001e240000000a00 */
[----:B0-----:R-:W-:-:S06]  /*0110*/  IMAD.WIDE.U32 R2, R0, 0x4, R2 ;  /* 0x0000000400027825 */ /* 0x001fcc00078e0002 */
[----:B------:R-:W2:Y:S01]  /*0120*/  LDG.E R3, desc[UR6][R2.64] ;  /* 0x0000000602037981 */ /* 0x000ea2000c1e1900 */
[----:B------:R-:W-:Y:S01]  /*0130*/  BSSY.RECONVERGENT B2, `(.L_x_1) ;  /* 0x0000063000027945 */ /* 0x000fe20003800200 */
[----:B------:R-:W-:Y:S01]  /*0140*/  HFMA2 R5, -RZ, RZ, 0, 5.9604644775390625e-08 ;  /* 0x00000001ff057431 */ /* 0x000fe200000001ff */
[----:B--2---:R-:W-:-:S13]  /*0150*/  ISETP.GE.AND P0, PT, R3, 0x1, PT ;  /* 0x000000010300780c */ /* 0x004fda0003f06270 */
[----:B------:R-:W-:Y:S05]  /*0160*/  @!P0 BRA `(.L_x_2) ;  /* 0x00000004007c8947 */ /* 0x000fea0003800000 */
[C---:B------:R-:W-:Y:S01]  /*0170*/  ISETP.GE.U32.AND P0, PT, R3.reuse, 0x4, PT ;  /* 0x000000040300780c */ /* 0x040fe20003f06070 */
[----:B------:R-:W-:Y:S01]  /*0180*/  BSSY.RECONVERGENT B1, `(.L_x_3) ;  /* 0x0000055000017945 */ /* 0x000fe20003800200 */
[----:B------:R-:W-:Y:S01]  /*0190*/  LOP3.LUT R2, R3, 0x3, RZ, 0xc0, !PT ;  /* 0x0000000303027812 */ /* 0x000fe200078ec0ff */
[----:B------:R-:W-:Y:S01]  /*01a0*/  IMAD.MOV.U32 R5, RZ, RZ, 0x1 ;  /* 0x00000001ff057424 */ /* 0x000fe200078e00ff */
[----:B------:R-:W-:-:S09]  /*01b0*/  MOV R4, 0x1 ;  /* 0x0000000100047802 */ /* 0x000fd20000000f00 */
[----:B------:R-:W-:Y:S05]  /*01c0*/  @!P0 BRA `(.L_x_4) ;  /* 0x0000000400408947 */ /* 0x000fea0003800000 */
[----:B------:R-:W-:Y:S01]  /*01d0*/  LOP3.LUT R3, R3, 0x7ffffffc, RZ, 0xc0, !PT ;  /* 0x7ffffffc03037812 */ /* 0x000fe200078ec0ff */
[----:B------:R-:W-:Y:S01]  /*01e0*/  BSSY.RECONVERGENT B0, `(.L_x_5) ;  /* 0x000004d000007945 */ /* 0x000fe20003800200 */
[----:B------:R-:W-:Y:S02]  /*01f0*/  MOV R5, 0x1 ;  /* 0x0000000100057802 */ /* 0x000fe40000000f00 */
[----:B------:R-:W-:Y:S01]  /*0200*/  IADD3 R4, PT, PT, -R3, RZ, RZ ;  /* 0x000000ff03047210 */ /* 0x000fe20007ffe1ff */
[----:B------:R-:W-:-:S03]  /*0210*/  IMAD.MOV.U32 R3, RZ, RZ, 0x2 ;  /* 0x00000002ff037424 */ /* 0x000fc600078e00ff */
[----:B------:R-:W-:-:S13]  /*0220*/  ISETP.GE.AND P0, PT, R4, RZ, PT ;  /* 0x000000ff0400720c */ /* 0x000fda0003f06270 */
[----:B------:R-:W-:Y:S05]  /*0230*/  @P0 BRA `(.L_x_6) ;  /* 0x0000000000f40947 */ /* 0x000fea0003800000 */
[----:B------:R-:W-:Y:S01]  /*0240*/  IADD3 R6, PT, PT, -R4, RZ, RZ ;  /* 0x000000ff04067210 */ /* 0x000fe20007ffe1ff */
[----:B------:R-:W-:Y:S01]  /*0250*/  BSSY.RECONVERGENT B3, `(.L_x_7) ;  /* 0x0000024000037945 */ /* 0x000fe20003800200 */
[----:B------:R-:W-:Y:S02]  /*0260*/  PLOP3.LUT P0, PT, PT, PT, PT, 0x80, 0x8 ;  /* 0x000000000008781c */ /* 0x000fe40003f0f070 */
[----:B------:R-:W-:-:S13]  /*0270*/  ISETP.GT.AND P1, PT, R6, 0xc, PT ;  /* 0x0000000c0600780c */ /* 0x000fda0003f24270 */
[----:B------:R-:W-:Y:S05]  /*0280*/  @!P1 BRA `(.L_x_8) ;  /* 0x0000000000809947 */ /* 0x000fea0003800000 */
[----:B------:R-:W-:-:S13]  /*0290*/  PLOP3.LUT P0, PT, PT, PT, PT, 0x8, 0x80 ;  /* 0x000000000080781c */ /* 0x000fda0003f0e170 */
.L_x_9:
[C---:B------:R-:W-:Y:S01]  /*02a0*/  IADD3 R6, PT, PT, R3.reuse, -0x1, RZ ;  /* 0xffffffff03067810 */ /* 0x040fe20007ffe0ff */
[----:B------:R-:W-:Y:S01]  /*02b0*/  VIADD R4, R4, 0x10 ;  /* 0x0000001004047836 */ /* 0x000fe20000000000 */
[----:B------:R-:W-:-:S03]  /*02c0*/  IADD3 R8, PT, PT, R3, 0x3, RZ ;  /* 0x0000000303087810 */ /* 0x000fc60007ffe0ff */
[----:B------:R-:W-:Y:S01]  /*02d0*/  IMAD R6, R6, R5, RZ ;  /* 0x0000000506067224 */ /* 0x000fe200078e02ff */
[----:B------:R-:W-:Y:S01]  /*02e0*/  ISETP.GE.AND P1, PT, R4, -0xc, PT ;  /* 0xfffffff40400780c */ /* 0x000fe20003f26270 */
[----:B------:R-:W-:Y:S02]  /*02f0*/  VIADD R5, R3, 0x2 ;  /* 0x0000000203057836 */ /* 0x000fe40000000000 */
[----:B------:R-:W-:-:S04]  /*0300*/  IMAD R6, R6, R3, RZ ;  /* 0x0000000306067224 */ /* 0x000fc800078e02ff */
[----:B------:R-:W-:-:S04]  /*0310*/  IMAD R6, R6, R3, R6 ;  /* 0x0000000306067224 */ /* 0x000fc800078e0206 */
[----:B------:R-:W-:Y:S01]  /*0320*/  IMAD R5, R5, R6, RZ ;  /* 0x0000000605057224 */ /* 0x000fe200078e02ff */
[----:B------:R-:W-:-:S03]  /*0330*/  IADD3 R6, PT, PT, R3, 0x4, RZ ;  /* 0x0000000403067810 */ /* 0x000fc60007ffe0ff */
[----:B------:R-:W-:Y:S01]  /*0340*/  IMAD R5, R5, R8, RZ ;  /* 0x0000000805057224 */ /* 0x000fe200078e02ff */
[----:B------:R-:W-:-:S03]  /*0350*/  IADD3 R8, PT, PT, R3, 0x7, RZ ;  /* 0x0000000703087810 */ /* 0x000fc60007ffe0ff */
[C---:B------:R-:W-:Y:S02]  /*0360*/  IMAD R7, R6.reuse, R5, RZ ;  /* 0x0000000506077224 */ /* 0x040fe400078e02ff */
[----:B------:R-:W-:Y:S02]  /*0370*/  VIADD R5, R3, 0x6 ;  /* 0x0000000603057836 */ /* 0x000fe40000000000 */
        /* <DEDUP_REMOVED lines=10> */
[----:B------:R-:W-:-:S04]  /*0420*/  IMAD R5, R5, R8, RZ ;  /* 0x0000000805057224 */ /* 0x000fc800078e02ff */
[C---:B------:R-:W-:Y:S01]  /*0430*/  IMAD R7, R6.reuse, R5, RZ ;  /* 0x0000000506077224 */ /* 0x040fe200078e02ff */
[C---:B------:R-:W-:Y:S02]  /*0440*/  IADD3 R5, PT, PT, R3.reuse, 0xe, RZ ;  /* 0x0000000e03057810 */ /* 0x040fe40007ffe0ff */
[----:B------:R-:W-:Y:S01]  /*0450*/  IADD3 R3, PT, PT, R3, 0x10, RZ ;  /* 0x0000001003037810 */ /* 0x000fe20007ffe0ff */
[----:B------:R-:W-:-:S04]  /*0460*/  IMAD R6, R6, R7, R7 ;  /* 0x0000000706067224 */ /* 0x000fc800078e0207 */
[----:B------:R-:W-:Y:S01]  /*0470*/  IMAD R5, R5, R6, RZ ;  /* 0x0000000605057224 */ /* 0x000fe200078e02ff */
[----:B------:R-:W-:Y:S06]  /*0480*/  @!P1 BRA `(.L_x_9) ;  /* 0xfffffffc00849947 */ /* 0x000fec000383ffff */
.L_x_8:
[----:B------:R-:W-:Y:S05]  /*0490*/  BSYNC.RECONVERGENT B3 ;  /* 0x0000000000037941 */ /* 0x000fea0003800200 */
.L_x_7:
[----:B------:R-:W-:Y:S01]  /*04a0*/  IMAD.MOV R6, RZ, RZ, -R4 ;  /* 0x000000ffff067224 */ /* 0x000fe200078e0a04 */
[----:B------:R-:W-:Y:S04]  /*04b0*/  BSSY.RECONVERGENT B3, `(.L_x_10) ;  /* 0x0000013000037945 */ /* 0x000fe80003800200 */
[----:B------:R-:W-:-:S13]  /*04c0*/  ISETP.GT.AND P1, PT, R6, 0x4, PT ;  /* 0x000000040600780c */ /* 0x000fda0003f24270 */
[----:B------:R-:W-:Y:S05]  /*04d0*/  @!P1 BRA `(.L_x_11) ;  /* 0x0000000000409947 */ /* 0x000fea0003800000 */
[C---:B------:R-:W-:Y:S01]  /*04e0*/  IADD3 R6, PT, PT, R3.reuse, -0x1, RZ ;  /* 0xffffffff03067810 */ /* 0x040fe20007ffe0ff */
[----:B------:R-:W-:Y:S01]  /*04f0*/  VIADD R8, R3, 0x3 ;  /* 0x0000000303087836 */ /* 0x000fe20000000000 */
[----:B------:R-:W-:Y:S01]  /*0500*/  PLOP3.LUT P0, PT, PT, PT, PT, 0x8, 0x80 ;  /* 0x000000000080781c */ /* 0x000fe20003f0e170 */
[----:B------:R-:W-:Y:S02]  /*0510*/  VIADD R4, R4, 0x8 ;  /* 0x0000000804047836 */ /* 0x000fe40000000000 */
[----:B------:R-:W-:Y:S01]  /*0520*/  IMAD R6, R5, R6, RZ ;  /* 0x0000000605067224 */ /* 0x000fe200078e02ff */
[----:B------:R-:W-:-:S03]  /*0530*/  IADD3 R5, PT, PT, R3, 0x2, RZ ;  /* 0x0000000203057810 */ /* 0x000fc60007ffe0ff */
[----:B------:R-:W-:-:S04]  /*0540*/  IMAD R6, R3, R6, RZ ;  /* 0x0000000603067224 */ /* 0x000fc800078e02ff */
        /* <DEDUP_REMOVED lines=8> */
[----:B------:R-:W-:-:S07]  /*05d0*/  IMAD R5, R5, R6, RZ ;  /* 0x0000000605057224 */ /* 0x000fce00078e02ff */
.L_x_11:
[----:B------:R-:W-:Y:S05]  /*05e0*/  BSYNC.RECONVERGENT B3 ;  /* 0x0000000000037941 */ /* 0x000fea0003800200 */
.L_x_10:
[----:B------:R-:W-:-:S13]  /*05f0*/  ISETP.NE.OR P0, PT, R4, RZ, P0 ;  /* 0x000000ff0400720c */ /* 0x000fda0000705670 */
[----:B------:R-:W-:Y:S05]  /*0600*/  @!P0 BRA `(.L_x_12) ;  /* 0x0000000000288947 */ /* 0x000fea0003800000 */
.L_x_6:
[----:B------:R-:W-:Y:S01]  /*0610*/  VIADD R4, R4, 0x4 ;  /* 0x0000000404047836 */ /* 0x000fe20000000000 */
[----:B------:R-:W-:-:S04]  /*0620*/  IADD3 R6, PT, PT, R3, -0x1, RZ ;  /* 0xffffffff03067810 */ /* 0x000fc80007ffe0ff */
[----:B------:R-:W-:Y:S01]  /*0630*/  ISETP.NE.AND P0, PT, R4, RZ, PT ;  /* 0x000000ff0400720c */ /* 0x000fe20003f05270 */
[----:B------:R-:W-:Y:S01]  /*0640*/  IMAD R6, R6, R5, RZ ;  /* 0x0000000506067224 */ /* 0x000fe200078e02ff */
[----:B------:R-:W-:-:S03]  /*0650*/  IADD3 R5, PT, PT, R3, 0x2, RZ ;  /* 0x0000000203057810 */ /* 0x000fc60007ffe0ff */
[----:B------:R-:W-:-:S04]  /*0660*/  IMAD R6, R6, R3, RZ ;  /* 0x0000000306067224 */ /* 0x000fc800078e02ff */
[----:B------:R-:W-:Y:S01]  /*0670*/  IMAD R6, R6, R3, R6 ;  /* 0x0000000306067224 */ /* 0x000fe200078e0206 */
[----:B------:R-:W-:-:S03]  /*0680*/  IADD3 R3, PT, PT, R3, 0x4, RZ ;  /* 0x0000000403037810 */ /* 0x000fc60007ffe0ff */
[----:B------:R-:W-:Y:S01]  /*0690*/  IMAD R5, R5, R6, RZ ;  /* 0x0000000605057224 */ /* 0x000fe200078e02ff */
[----:B------:R-:W-:Y:S06]  /*06a0*/  @P0 BRA `(.L_x_6) ;  /* 0xfffffffc00d80947 */ /* 0x000fec000383ffff */
.L_x_12:
[----:B------:R-:W-:Y:S05]  /*06b0*/  BSYNC.RECONVERGENT B0 ;  /* 0x0000000000007941 */ /* 0x000fea0003800200 */
.L_x_5:
[----:B------:R-:W-:-:S07]  /*06c0*/  VIADD R4, R3, 0xffffffff ;  /* 0xffffffff03047836 */ /* 0x000fce0000000000 */
.L_x_4:
[----:B------:R-:W-:Y:S05]  /*06d0*/  BSYNC.RECONVERGENT B1 ;  /* 0x0000000000017941 */ /* 0x000fea0003800200 */
.L_x_3:
[----:B------:R-:W-:-:S13]  /*06e0*/  ISETP.NE.AND P0, PT, R2, RZ, PT ;  /* 0x000000ff0200720c */ /* 0x000fda0003f05270 */
[----:B------:R-:W-:Y:S05]  /*06f0*/  @!P0 BRA `(.L_x_2) ;  /* 0x0000000000188947 */ /* 0x000fea0003800000 */
[----:B------:R-:W-:-:S07]  /*0700*/  IADD3 R2, PT, PT, -R2, RZ, RZ ;  /* 0x000000ff02027210 */ /* 0x000fce0007ffe1ff */
.L_x_13:
[----:B------:R-:W-:Y:S01]  /*0710*/  IADD3 R2, PT, PT, R2, 0x1, RZ ;  /* 0x0000000102027810 */ /* 0x000fe20007ffe0ff */
[C---:B------:R-:W-:Y:S01]  /*0720*/  IMAD R5, R4.reuse, R5, RZ ;  /* 0x0000000504057224 */ /* 0x040fe200078e02ff */
[----:B------:R-:W-:Y:S02]  /*0730*/  IADD3 R4, PT, PT, R4, 0x1, RZ ;  /* 0x0000000104047810 */ /* 0x000fe40007ffe0ff */
[----:B------:R-:W-:-:S13]  /*0740*/  ISETP.NE.AND P0, PT, R2, RZ, PT ;  /* 0x000000ff0200720c */ /* 0x000fda0003f05270 */
[----:B------:R-:W-:Y:S05]  /*0750*/  @P0 BRA `(.L_x_13) ;  /* 0xfffffffc00ec0947 */ /* 0x000fea000383ffff */
.L_x_2:
[----:B------:R-:W-:Y:S05]  /*0760*/  BSYNC.RECONVERGENT B2 ;  /* 0x0000000000027941 */ /* 0x000fea0003800200 */
.L_x_1:
[----:B------:R-:W0:Y:S02]  /*0770*/  LDC.64 R2, c[0x0][0x388] ;  /* 0x0000e200ff027b82 */ /* 0x000e240000000a00 */
[----:B0-----:R-:W-:-:S05]  /*0780*/  IMAD.WIDE.U32 R2, R0, 0x4, R2 ;  /* 0x0000000400027825 */ /* 0x001fca00078e0002 */
[----:B------:R-:W-:Y:S01]  /*0790*/  STG.E desc[UR6][R2.64], R5 ;  /* 0x0000000502007986 */ /* 0x000fe2000c101906 */
[----:B------:R-:W-:Y:S05]  /*07a0*/  EXIT ;  /* 0x000000000000794d */ /* 0x000fea0003800000 */
.L_x_0:
[----:B0-----:R-:W0:Y:S08]  /*07b0*/  LDC.64 R2, c[0x0][0x380] ;  /* 0x0000e000ff027b82 */ /* 0x001e300000000a00 */
[----:B------:R-:W1:Y:S01]  /*07c0*/  LDC.64 R4, c[0x0][0x388] ;  /* 0x0000e200ff047b82 */ /* 0x000e620000000a00 */
[----:B0-----:R-:W-:-:S06]  /*07d0*/  IMAD.WIDE.U32 R2, R0, 0x4, R2 ;  /* 0x0000000400027825 */ /* 0x001fcc00078e0002 */
[----:B------:R-:W2:Y:S01]  /*07e0*/  LDG.E R2, desc[UR6][R2.64] ;  /* 0x0000000602027981 */ /* 0x000ea2000c1e1900 */
[----:B------:R-:W-:Y:S01]  /*07f0*/  BSSY.RECONVERGENT B0, `(.L_x_14) ;  /* 0x000000d000007945 */ /* 0x000fe20003800200 */
[----:B-1----:R-:W-:-:S04]  /*0800*/  IMAD.WIDE.U32 R4, R0, 0x4, R4 ;  /* 0x0000000400047825 */ /* 0x002fc800078e0004 */
[----:B------:R-:W-:Y:S01]  /*0810*/  IMAD.MOV.U32 R7, RZ, RZ, RZ ;  /* 0x000000ffff077224 */ /* 0x000fe200078e00ff */
[----:B--2---:R-:W-:-:S13]  /*0820*/  ISETP.GE.AND P0, PT, R2, 0x1, PT ;  /* 0x000000010200780c */ /* 0x004fda0003f06270 */
[----:B------:R-:W-:Y:S05]  /*0830*/  @!P0 BRA `(.L_x_15) ;  /* 0x0000000000208947 */ /* 0x000fea0003800000 */
[----:B------:R-:W-:-:S07]  /*0840*/  HFMA2 R7, -RZ, RZ, 0, 0 ;  /* 0x00000000ff077431 */ /* 0x000fce00000001ff */
.L_x_16:
[C---:B------:R-:W-:Y:S01]  /*0850*/  IMAD.HI.U32 R0, R2.reuse, -0x33333333, RZ ;  /* 0xcccccccd02007827 */ /* 0x040fe200078e00ff */
[----:B------:R-:W-:-:S04]  /*0860*/  ISETP.GT.U32.AND P0, PT, R2, 0x9, PT ;  /* 0x000000090200780c */ /* 0x000fc80003f04070 */
[----:B------:R-:W-:-:S05]  /*0870*/  SHF.R.U32.HI R3, RZ, 0x3, R0 ;  /* 0x00000003ff037819 */ /* 0x000fca0000011600 */
[----:B------:R-:W-:Y:S01]  /*0880*/  IMAD R0, R3, -0xa, R2 ;  /* 0xfffffff603007824 */ /* 0x000fe200078e0202 */
[----:B------:R-:W-:-:S04]  /*0890*/  MOV R2, R3 ;  /* 0x0000000300027202 */ /* 0x000fc80000000f00 */
[----:B------:R-:W-:Y:S01]  /*08a0*/  IADD3 R7, PT, PT, R0, R7, RZ ;  /* 0x0000000700077210 */ /* 0x000fe20007ffe0ff */
[----:B------:R-:W-:Y:S06]  /*08b0*/  @P0 BRA `(.L_x_16) ;  /* 0xfffffffc00e40947 */ /* 0x000fec000383ffff */
.L_x_15:
[----:B------:R-:W-:Y:S05]  /*08c0*/  BSYNC.RECONVERGENT B0 ;  /* 0x0000000000007941 */ /* 0x000fea0003800200 */
.L_x_14:
[----:B------:R-:W-:Y:S01]  /*08d0*/  STG.E desc[UR6][R4.64], R7 ;  /* 0x0000000704007986 */ /* 0x000fe2000c101906 */
[----:B------:R-:W-:Y:S05]  /*08e0*/  EXIT ;  /* 0x000000000000794d */ /* 0x000fea0003800000 */
.L_x_17:
[----:B------:R-:W-:-:S00]  /*08f0*/  BRA `(.L_x_17) ;  /* 0xfffffffc00fc7947 */ /* 0x000fc0000383ffff */
[----:B------:R-:W-:-:S00]  /*0900*/  NOP ;  /* 0x0000000000007918 */ /* 0x000fc00000000000 */
[----:B------:R-:W-:-:S00]  /*0910*/  NOP ;  /* 0x0000000000007918 */ /* 0x000fc00000000000 */
[----:B------:R-:W-:-:S00]  /*0920*/  NOP ;  /* 0x0000000000007918 */ /* 0x000fc00000000000 */
[----:B------:R-:W-:-:S00]  /*0930*/  NOP ;  /* 0x0000000000007918 */ /* 0x000fc00000000000 */
[----:B------:R-:W-:-:S00]  /*0940*/  NOP ;  /* 0x0000000000007918 */ /* 0x000fc00000000000 */
[----:B------:R-:W-:-:S00]  /*0950*/  NOP ;  /* 0x0000000000007918 */ /* 0x000fc00000000000 */
[----:B------:R-:W-:-:S00]  /*0960*/  NOP ;  /* 0x0000000000007918 */ /* 0x000fc00000000000 */
[----:B------:R-:W-:-:S00]  /*0970*/  NOP ;  /* 0x0000000000007918 */ /* 0x000fc00000000000 */
.L_x_18:


//--------------------- .nv.shared.reserved.0     --------------------------
	.section	.nv.shared.reserved.0,"aw",@nobits
	.weak		__nv_reservedSMEM_offset_0_alias
	.size		__nv_reservedSMEM_offset_0_alias, 0, 64
	.other		__nv_reservedSMEM_offset_0_alias,@"STO_CUDA_RESERVED_SHARED STV_DEFAULT"
__nv_reservedSMEM_offset_0_alias:
	.zero		0
	.zero		64


//--------------------- .nv.constant0._Z15transformMatrixPiS_i --------------------------
	.section	.nv.constant0._Z15transformMatrixPiS_i,"a",@progbits
	.sectionflags	@""
	.align	4
.nv.constant0._Z15transformMatrixPiS_i:
	.zero		916


//--------------------- SYMBOLS --------------------------

	.type		.nv.reservedSmem.offset0,@object
	.size		.nv.reservedSmem.offset0,0x4
